//
// Generated by NVIDIA NVVM Compiler
//
// Compiler Build ID: CL-36424714
// Cuda compilation tools, release 13.0, V13.0.88
// Based on NVVM 20.0.0
//

.version 9.0
.target sm_100
.address_size 64

	// .globl	_Z10dummy_testii
.extern .func  (.param .b32 func_retval0) vprintf
(
	.param .b64 vprintf_param_0,
	.param .b64 vprintf_param_1
)
;
.global .align 1 .b8 $str[16] = {37, 100, 32, 37, 100, 32, 37, 100, 32, 37, 100, 32, 37, 100, 10};

.visible .entry _Z10dummy_testii(
	.param .u32 _Z10dummy_testii_param_0,
	.param .u32 _Z10dummy_testii_param_1
)
{
	.local .align 8 .b8 	__local_depot0[24];
	.reg .b64 	%SP;
	.reg .b64 	%SPL;
	.reg .b32 	%r<8>;
	.reg .b64 	%rd<5>;

	mov.u64 	%SPL, __local_depot0;
	cvta.local.u64 	%SP, %SPL;
	ld.param.u32 	%r1, [_Z10dummy_testii_param_0];
	ld.param.u32 	%r2, [_Z10dummy_testii_param_1];
	add.u64 	%rd1, %SP, 0;
	add.u64 	%rd2, %SPL, 0;
	mov.u32 	%r3, %tid.x;
	mov.u32 	%r4, %ntid.x;
	mov.u32 	%r5, %nctaid.x;
	st.local.v2.u32 	[%rd2], {%r1, %r2};
	st.local.v2.u32 	[%rd2+8], {%r3, %r4};
	st.local.u32 	[%rd2+16], %r5;
	mov.u64 	%rd3, $str;
	cvta.global.u64 	%rd4, %rd3;
	{ // callseq 0, 0
	.param .b64 param0;
	st.param.b64 	[param0], %rd4;
	.param .b64 param1;
	st.param.b64 	[param1], %rd1;
	.param .b32 retval0;
	call.uni (retval0), 
	vprintf, 
	(
	param0, 
	param1
	);
	ld.param.b32 	%r6, [retval0];
	} // callseq 0
	ret;

}


// ===== COMPILED SASS (sm_100) =====

	.target	sm_100

	.elftype	@"ET_EXEC"


//--------------------- .note.nv.tkinfo           --------------------------
	.section	.note.nv.tkinfo,"",@"SHT_NOTE"
	.sectionflags	@"SHF_NOTE_NV_TKINFO"
	.tkinfo
        /*0018*/ 	.word	0x00000002
        /*0030*/ 	.string	""
        /*0030*/ 	.string	"ptxas"
        /*0030*/ 	.string	"Cuda compilation tools, release 13.0, V13.0.88"
        /*0030*/ 	.string	"Build cuda_13.0.r13.0/compiler.36424714_0"
        /*0030*/ 	.string	"-arch sm_100 -m 64 "



//--------------------- .note.nv.cuinfo           --------------------------
	.section	.note.nv.cuinfo,"",@"SHT_NOTE"
	.sectionflags	@"SHF_NOTE_NV_CUINFO"
        /*0018*/ 	.short	0x0002
        /*001a*/ 	.short	0x0064
        /*001c*/ 	.short	0x0082
	.zero		2


//--------------------- .nv.info                  --------------------------
	.section	.nv.info,"",@"SHT_CUDA_INFO"
	.align	4


	//----- nvinfo : EIATTR_REGCOUNT
	.align		4
        /*0000*/ 	.byte	0x04, 0x2f
        /*0002*/ 	.short	(.L_2 - .L_1)
	.align		4
.L_1:
        /*0004*/ 	.word	index@(_Z10dummy_testii)
        /*0008*/ 	.word	0x00000018


	//----- nvinfo : EIATTR_FRAME_SIZE
	.align		4
.L_2:
        /*000c*/ 	.byte	0x04, 0x11
        /*000e*/ 	.short	(.L_4 - .L_3)
	.align		4
.L_3:
        /*0010*/ 	.word	index@(_Z10dummy_testii)
        /*0014*/ 	.word	0x00000018


	//----- nvinfo : EIATTR_MIN_STACK_SIZE
	.align		4
.L_4:
        /*0018*/ 	.byte	0x04, 0x12
        /*001a*/ 	.short	(.L_6 - .L_5)
	.align		4
.L_5:
        /*001c*/ 	.word	index@(_Z10dummy_testii)
        /*0020*/ 	.word	0x00000018
.L_6:


//--------------------- .nv.compat                --------------------------
	.section	.nv.compat,"",@"SHT_CUDA_COMPAT_INFO"
	.align	4
        /*0000*/ 	.byte	0x02, 0x09, 0x00, 0x00, 0x02, 0x02, 0x01, 0x00, 0x02, 0x05, 0x05, 0x00, 0x03, 0x07, 0x01, 0x01
        /*0010*/ 	.byte	0x02, 0x03, 0x00, 0x00, 0x02, 0x06, 0x01, 0x00, 0x04, 0x0b, 0x08, 0x00, 0x09, 0x00, 0x00, 0x00
        /*0020*/ 	.byte	0x00, 0x00, 0x00, 0x00


//--------------------- .nv.info._Z10dummy_testii --------------------------
	.section	.nv.info._Z10dummy_testii,"",@"SHT_CUDA_INFO"
	.sectionflags	@""
	.align	4


	//----- nvinfo : EIATTR_CUDA_API_VERSION
	.align		4
        /*0000*/ 	.byte	0x04, 0x37
        /*0002*/ 	.short	(.L_8 - .L_7)
.L_7:
        /*0004*/ 	.word	0x00000082


	//----- nvinfo : EIATTR_KPARAM_INFO
	.align		4
.L_8:
        /*0008*/ 	.byte	0x04, 0x17
        /*000a*/ 	.short	(.L_10 - .L_9)
.L_9:
        /*000c*/ 	.word	0x00000000
        /*0010*/ 	.short	0x0001
        /*0012*/ 	.short	0x0004
        /*0014*/ 	.byte	0x00, 0xf0, 0x11, 0x00


	//----- nvinfo : EIATTR_KPARAM_INFO
	.align		4
.L_10:
        /*0018*/ 	.byte	0x04, 0x17
        /*001a*/ 	.short	(.L_12 - .L_11)
.L_11:
        /*001c*/ 	.word	0x00000000
        /*0020*/ 	.short	0x0000
        /*0022*/ 	.short	0x0000
        /*0024*/ 	.byte	0x00, 0xf0, 0x11, 0x00


	//----- nvinfo : EIATTR_SPARSE_MMA_MASK
	.align		4
.L_12:
        /*0028*/ 	.byte	0x03, 0x50
        /*002a*/ 	.short	0x0000


	//----- nvinfo : EIATTR_MAXREG_COUNT
	.align		4
        /*002c*/ 	.byte	0x03, 0x1b
        /*002e*/ 	.short	0x00ff


	//----- nvinfo : EIATTR_EXTERNS
	.align		4
        /*0030*/ 	.byte	0x04, 0x0f
        /*0032*/ 	.short	(.L_14 - .L_13)


	//   ....[0]....
	.align		4
.L_13:
        /*0034*/ 	.word	index@(vprintf)


	//----- nvinfo : EIATTR_MERCURY_ISA_VERSION
	.align		4
.L_14:
        /*0038*/ 	.byte	0x03, 0x5f
        /*003a*/ 	.short	0x0101


	//----- nvinfo : EIATTR_VRC_CTA_INIT_COUNT
	.align		4
        /*003c*/ 	.byte	0x02, 0x4a
	.zero		1
	.zero		1


	//----- nvinfo : EIATTR_SYSCALL_OFFSETS
	.align		4
        /*0040*/ 	.byte	0x04, 0x46
        /*0042*/ 	.short	(.L_16 - .L_15)


	//   ....[0]....
.L_15:
        /*0044*/ 	.word	0x00000130


	//----- nvinfo : EIATTR_EXIT_INSTR_OFFSETS
	.align		4
.L_16:
        /*0048*/ 	.byte	0x04, 0x1c
        /*004a*/ 	.short	(.L_18 - .L_17)


	//   ....[0]....
.L_17:
        /*004c*/ 	.word	0x00000140


	//----- nvinfo : EIATTR_CBANK_PARAM_SIZE
	.align		4
.L_18:
        /*0050*/ 	.byte	0x03, 0x19
        /*0052*/ 	.short	0x0008


	//----- nvinfo : EIATTR_PARAM_CBANK
	.align		4
        /*0054*/ 	.byte	0x04, 0x0a
        /*0056*/ 	.short	(.L_20 - .L_19)
	.align		4
.L_19:
        /*0058*/ 	.word	index@(.nv.constant0._Z10dummy_testii)
        /*005c*/ 	.short	0x0380
        /*005e*/ 	.short	0x0008


	//----- nvinfo : EIATTR_SW_WAR
	.align		4
.L_20:
        /*0060*/ 	.byte	0x04, 0x36
        /*0062*/ 	.short	(.L_22 - .L_21)
.L_21:
        /*0064*/ 	.word	0x00000008
.L_22:


//--------------------- .nv.callgraph             --------------------------
	.section	.nv.callgraph,"",@"SHT_CUDA_CALLGRAPH"
	.align	4
	.sectionentsize	8
	.align		4
        /*0000*/ 	.word	0x00000000
	.align		4
        /*0004*/ 	.word	0xffffffff
	.align		4
        /*0008*/ 	.word	index@(_Z10dummy_testii)
	.align		4
        /*000c*/ 	.word	index@(vprintf)
	.align		4
        /*0010*/ 	.word	0x00000000
	.align		4
        /*0014*/ 	.word	0xfffffffe
	.align		4
        /*0018*/ 	.word	0x00000000
	.align		4
        /*001c*/ 	.word	0xfffffffd
	.align		4
        /*0020*/ 	.word	0x00000000
	.align		4
        /*0024*/ 	.word	0xfffffffc


//--------------------- .nv.constant4             --------------------------
	.section	.nv.constant4,"a",@progbits
	.align	8
	.align		8
.nv.constant4:
        /*0000*/ 	.dword	vprintf
	.align		8
        /*0008*/ 	.dword	$str


//--------------------- .text._Z10dummy_testii    --------------------------
	.section	.text._Z10dummy_testii,"ax",@progbits
	.align	128
        .global         _Z10dummy_testii
        .type           _Z10dummy_testii,@function
        .size           _Z10dummy_testii,(.L_x_2 - _Z10dummy_testii)
        .other          _Z10dummy_testii,@"STO_CUDA_ENTRY STV_DEFAULT"
_Z10dummy_testii:
.text._Z10dummy_testii:
[----:B------:R-:W0:Y:S01]  /*0000*/  LDC R1, c[0x0][0x37c] ;  /* 0x0000df00ff017b82 */ /* 0x000e220000000800 */
[----:B------:R-:W1:Y:S01]  /*0010*/  S2R R8, SR_TID.X ;  /* 0x0000000000087919 */ /* 0x000e620000002100 */
[----:B------:R-:W2:Y:S06]  /*0020*/  LDCU UR5, c[0x0][0x2fc] ;  /* 0x00005f80ff0577ac */ /* 0x000eac0008000800 */
[----:B------:R-:W1:Y:S01]  /*0030*/  LDC R9, c[0x0][0x360] ;  /* 0x0000d800ff097b82 */ /* 0x000e620000000800 */
[----:B0-----:R-:W-:Y:S01]  /*0040*/  VIADD R1, R1, 0xffffffe8 ;  /* 0xffffffe801017836 */ /* 0x001fe20000000000 */
[----:B------:R-:W-:Y:S01]  /*0050*/  MOV R0, 0x0 ;  /* 0x0000000000007802 */ /* 0x000fe20000000f00 */
[----:B------:R-:W0:Y:S01]  /*0060*/  LDCU UR4, c[0x0][0x2f8] ;  /* 0x00005f00ff0477ac */ /* 0x000e220008000800 */
[----:B------:R-:W3:Y:S04]  /*0070*/  LDCU.64 UR6, c[0x4][0x8] ;  /* 0x01000100ff0677ac */ /* 0x000ee80008000a00 */
[----:B------:R-:W4:Y:S08]  /*0080*/  LDC R10, c[0x0][0x370] ;  /* 0x0000dc00ff0a7b82 */ /* 0x000f300000000800 */
[----:B------:R-:W5:Y:S01]  /*0090*/  LDC.64 R12, c[0x0][0x380] ;  /* 0x0000e000ff0c7b82 */ /* 0x000f620000000a00 */
[----:B0-----:R-:W-:-:S07]  /*00a0*/  IADD3 R6, P0, PT, R1, UR4, RZ ;  /* 0x0000000401067c10 */ /* 0x001fce000ff1e0ff */
[----:B------:R0:W0:Y:S01]  /*00b0*/  LDC.64 R2, c[0x4][R0] ;  /* 0x0100000000027b82 */ /* 0x0000220000000a00 */
[----:B---3--:R-:W-:Y:S01]  /*00c0*/  IMAD.U32 R4, RZ, RZ, UR6 ;  /* 0x00000006ff047e24 */ /* 0x008fe2000f8e00ff */
[----:B------:R-:W-:Y:S01]  /*00d0*/  MOV R5, UR7 ;  /* 0x0000000700057c02 */ /* 0x000fe20008000f00 */
[----:B--2---:R-:W-:Y:S01]  /*00e0*/  IMAD.X R7, RZ, RZ, UR5, P0 ;  /* 0x00000005ff077e24 */ /* 0x004fe200080e06ff */
[----:B-1----:R1:W-:Y:S04]  /*00f0*/  STL.64 [R1+0x8], R8 ;  /* 0x0000080801007387 */ /* 0x0023e80000100a00 */
[----:B----4-:R1:W-:Y:S04]  /*0100*/  STL [R1+0x10], R10 ;  /* 0x0000100a01007387 */ /* 0x0103e80000100800 */
[----:B-----5:R1:W-:Y:S02]  /*0110*/  STL.64 [R1], R12 ;  /* 0x0000000c01007387 */ /* 0x0203e40000100a00 */
[----:B------:R-:W-:-:S07]  /*0120*/  LEPC R20, `(.L_x_0) ;  /* 0x000000001014794e */ /* 0x000fce0000000000 */
[----:B01----:R-:W-:Y:S05]  /*0130*/  CALL.ABS.NOINC R2 ;  /* 0x0000000002007343 */ /* 0x003fea0003c00000 */
.L_x_0:
[----:B------:R-:W-:Y:S05]  /*0140*/  EXIT ;  /* 0x000000000000794d */ /* 0x000fea0003800000 */
.L_x_1:
[----:B------:R-:W-:-:S00]  /*0150*/  BRA `(.L_x_1) ;  /* 0xfffffffc00fc7947 */ /* 0x000fc0000383ffff */
[----:B------:R-:W-:-:S00]  /*0160*/  NOP ;  /* 0x0000000000007918 */ /* 0x000fc00000000000 */
        /* <DEDUP_REMOVED lines=9> */
.L_x_2:


//--------------------- .nv.global.init           --------------------------
	.section	.nv.global.init,"aw",@progbits
.nv.global.init:
	.type		$str,@object
	.size		$str,(.L_0 - $str)
$str:
        /*0000*/ 	.byte	0x25, 0x64, 0x20, 0x25, 0x64, 0x20, 0x25, 0x64, 0x20, 0x25, 0x64, 0x20, 0x25, 0x64, 0x0a, 0x00
.L_0:


//--------------------- .nv.shared.reserved.0     --------------------------
	.section	.nv.shared.reserved.0,"aw",@nobits
	.weak		__nv_reservedSMEM_offset_0_alias
	.size		__nv_reservedSMEM_offset_0_alias, 0, 64
	.other		__nv_reservedSMEM_offset_0_alias,@"STO_CUDA_RESERVED_SHARED STV_DEFAULT"
__nv_reservedSMEM_offset_0_alias:
	.zero		0
	.zero		64


//--------------------- .nv.constant0._Z10dummy_testii --------------------------
	.section	.nv.constant0._Z10dummy_testii,"a",@progbits
	.sectionflags	@""
	.align	4
.nv.constant0._Z10dummy_testii:
	.zero		904


//--------------------- SYMBOLS --------------------------

	.type		.nv.reservedSmem.offset0,@object
	.size		.nv.reservedSmem.offset0,0x4
	.type		vprintf,@function
